	.headerflags	@"EF_CUDA_TEXMODE_UNIFIED EF_CUDA_64BIT_ADDRESS EF_CUDA_SM89 EF_CUDA_VIRTUAL_SM(EF_CUDA_SM89)"
	.elftype	@"ET_EXEC"


//--------------------- .nv.info                  --------------------------
	.section	.nv.info,"",@"SHT_CUDA_INFO"
	.align	4


	//----- nvinfo : EIATTR_REGCOUNT
	.align		4
        /*0000*/ 	.byte	0x04, 0x2f
        /*0002*/ 	.short	(.L_2 - .L_1)
	.align		4
.L_1:
        /*0004*/ 	.word	index@(triton__0d1d2de)
        /*0008*/ 	.word	0x00000021


	//----- nvinfo : EIATTR_MAX_STACK_SIZE
	.align		4
.L_2:
        /*000c*/ 	.byte	0x04, 0x23
        /*000e*/ 	.short	(.L_4 - .L_3)
	.align		4
.L_3:
        /*0010*/ 	.word	index@(triton__0d1d2de)
        /*0014*/ 	.word	0x00000000


	//----- nvinfo : EIATTR_MIN_STACK_SIZE
	.align		4
.L_4:
        /*0018*/ 	.byte	0x04, 0x12
        /*001a*/ 	.short	(.L_6 - .L_5)
	.align		4
.L_5:
        /*001c*/ 	.word	index@(triton__0d1d2de)
        /*0020*/ 	.word	0x00000000


	//----- nvinfo : EIATTR_FRAME_SIZE
	.align		4
.L_6:
        /*0024*/ 	.byte	0x04, 0x11
        /*0026*/ 	.short	(.L_8 - .L_7)
	.align		4
.L_7:
        /*0028*/ 	.word	index@(triton__0d1d2de)
        /*002c*/ 	.word	0x00000000
.L_8:


//--------------------- .nv.info.triton__0d1d2de  --------------------------
	.section	.nv.info.triton__0d1d2de,"",@"SHT_CUDA_INFO"
	.align	4


	//----- nvinfo : EIATTR_CUDA_API_VERSION
	.align		4
        /*0000*/ 	.byte	0x04, 0x37
        /*0002*/ 	.short	(.L_10 - .L_9)
.L_9:
        /*0004*/ 	.word	0x0000007b


	//----- nvinfo : EIATTR_PARAM_CBANK
	.align		4
.L_10:
        /*0008*/ 	.byte	0x04, 0x0a
        /*000a*/ 	.short	(.L_12 - .L_11)
	.align		4
.L_11:
        /*000c*/ 	.word	index@(.nv.constant0.triton__0d1d2de)
        /*0010*/ 	.short	0x0160
        /*0012*/ 	.short	0x0018


	//----- nvinfo : EIATTR_CBANK_PARAM_SIZE
	.align		4
.L_12:
        /*0014*/ 	.byte	0x03, 0x19
        /*0016*/ 	.short	0x0018


	//----- nvinfo : EIATTR_KPARAM_INFO
	.align		4
        /*0018*/ 	.byte	0x04, 0x17
        /*001a*/ 	.short	(.L_14 - .L_13)
.L_13:
        /*001c*/ 	.word	0x00000000
        /*0020*/ 	.short	0x0002
        /*0022*/ 	.short	0x0010
        /*0024*/ 	.byte	0x00, 0xf0, 0x21, 0x00


	//----- nvinfo : EIATTR_KPARAM_INFO
	.align		4
.L_14:
        /*0028*/ 	.byte	0x04, 0x17
        /*002a*/ 	.short	(.L_16 - .L_15)
.L_15:
        /*002c*/ 	.word	0x00000000
        /*0030*/ 	.short	0x0001
        /*0032*/ 	.short	0x0008
        /*0034*/ 	.byte	0x00, 0xf0, 0x21, 0x00


	//----- nvinfo : EIATTR_KPARAM_INFO
	.align		4
.L_16:
        /*0038*/ 	.byte	0x04, 0x17
        /*003a*/ 	.short	(.L_18 - .L_17)
.L_17:
        /*003c*/ 	.word	0x00000000
        /*0040*/ 	.short	0x0000
        /*0042*/ 	.short	0x0000
        /*0044*/ 	.byte	0x00, 0xf0, 0x21, 0x00


	//----- nvinfo : EIATTR_MAXREG_COUNT
	.align		4
.L_18:
        /*0048*/ 	.byte	0x03, 0x1b
        /*004a*/ 	.short	0x00ff


	//----- nvinfo : EIATTR_EXIT_INSTR_OFFSETS
	.align		4
        /*004c*/ 	.byte	0x04, 0x1c
        /*004e*/ 	.short	(.L_20 - .L_19)


	//   ....[0]....
.L_19:
        /*0050*/ 	.word	0x00001180


	//----- nvinfo : EIATTR_MAX_THREADS
	.align		4
.L_20:
        /*0054*/ 	.byte	0x04, 0x05
        /*0056*/ 	.short	(.L_22 - .L_21)
.L_21:
        /*0058*/ 	.word	0x00000080
        /*005c*/ 	.word	0x00000001
        /*0060*/ 	.word	0x00000001


	//----- nvinfo : EIATTR_CRS_STACK_SIZE
	.align		4
.L_22:
        /*0064*/ 	.byte	0x04, 0x1e
        /*0066*/ 	.short	(.L_24 - .L_23)
.L_23:
        /*0068*/ 	.word	0x00000000
.L_24:


//--------------------- .nv.rel.action            --------------------------
	.section	.nv.rel.action,"",@"SHT_CUDA_RELOCINFO"
	.align	8
	.sectionentsize	8
        /*0000*/ 	.byte	0x73, 0x00, 0x00, 0x00, 0x00, 0x00, 0x00, 0x00, 0x00, 0x00, 0x00, 0x11, 0x25, 0x00, 0x05, 0x36


//--------------------- .nv.constant0.triton__0d1d2de --------------------------
	.section	.nv.constant0.triton__0d1d2de,"a",@progbits
	.align	4
.nv.constant0.triton__0d1d2de:
	.zero		376


//--------------------- .text.triton__0d1d2de     --------------------------
	.section	.text.triton__0d1d2de,"ax",@progbits
	.sectioninfo	@"SHI_REGISTERS=33"
	.align	128
        .global         triton__0d1d2de
        .type           triton__0d1d2de,@function
        .size           triton__0d1d2de,(.L_x_22 - triton__0d1d2de)
        .other          triton__0d1d2de,@"STO_CUDA_ENTRY STV_DEFAULT"
triton__0d1d2de:
.text.triton__0d1d2de:
[----:B------:R-:W-:-:S02]  /*0000*/  MOV R1, c[0x0][0x28] ;  /* 0x00000a0000017a02 */ /* 0x000fc40000000f00 */
[----:B------:R-:W0:Y:S01]  /*0010*/  S2R R2, SR_CTAID.X ;  /* 0x0000000000027919 */ /* 0x000e220000002500 */
[----:B------:R-:W-:-:S03]  /*0020*/  ULDC.64 UR4, c[0x0][0x118] ;  /* 0x0000460000047ab9 */ /* 0x000fc60000000a00 */
[----:B------:R-:W1:Y:S01]  /*0030*/  S2R R5, SR_TID.X ;  /* 0x0000000000057919 */ /* 0x000e620000002100 */
[----:B0-----:R-:W-:Y:S01]  /*0040*/  IMAD.WIDE R2, R2, 0x400, RZ ;  /* 0x0000040002027825 */ /* 0x001fe200078e02ff */
[----:B-1----:R-:W-:-:S04]  /*0050*/  SHF.L.U32 R5, R5, 0x3, RZ ;  /* 0x0000000305057819 */ /* 0x002fc800000006ff */
[----:B------:R-:W-:-:S04]  /*0060*/  LOP3.LUT R5, R2, 0x3f8, R5, 0xf8, !PT ;  /* 0x000003f802057812 */ /* 0x000fc800078ef805 */
[C---:B------:R-:W-:Y:S02]  /*0070*/  SHF.L.U32 R4, R5.reuse, 0x1, RZ ;  /* 0x0000000105047819 */ /* 0x040fe400000006ff */
[----:B------:R-:W-:Y:S02]  /*0080*/  SHF.L.U64.HI R0, R5, 0x1, R3 ;  /* 0x0000000105007819 */ /* 0x000fe40000010203 */
[----:B------:R-:W-:-:S04]  /*0090*/  IADD3 R2, P0, R4, c[0x0][0x160], RZ ;  /* 0x0000580004027a10 */ /* 0x000fc80007f1e0ff */
[----:B------:R-:W-:-:S05]  /*00a0*/  IADD3.X R3, R0, c[0x0][0x164], RZ, P0, !PT ;  /* 0x0000590000037a10 */ /* 0x000fca00007fe4ff */
[----:B------:R-:W2:Y:S01]  /*00b0*/  LDG.E.128 R8, [R2.64] ;  /* 0x0000000402087981 */ /* 0x000ea2000c1e1d00 */
[----:B------:R-:W-:-:S04]  /*00c0*/  IADD3 R4, P0, R4, c[0x0][0x168], RZ ;  /* 0x00005a0004047a10 */ /* 0x000fc80007f1e0ff */
[----:B------:R-:W-:-:S06]  /*00d0*/  IADD3.X R5, R0, c[0x0][0x16c], RZ, P0, !PT ;  /* 0x00005b0000057a10 */ /* 0x000fcc00007fe4ff */
[----:B------:R-:W5:Y:S01]  /*00e0*/  LDG.E.128 R4, [R4.64] ;  /* 0x0000000404047981 */ /* 0x000f62000c1e1d00 */
[----:B------:R-:W-:Y:S01]  /*00f0*/  BSSY B0, `(.L_x_0) ;  /* 0x0000045000007945 */ /* 0x000fe20003800000 */
[C---:B--2---:R-:W-:Y:S02]  /*0100*/  SHF.L.U32 R12, R8.reuse, 0x10, RZ ;  /* 0x00000010080c7819 */ /* 0x044fe400000006ff */
[----:B------:R-:W-:-:S03]  /*0110*/  PRMT R8, R8, 0x7632, R8 ;  /* 0x0000763208087816 */ /* 0x000fc60000000008 */
[----:B------:R-:W-:Y:S01]  /*0120*/  FMUL R13, R12, R12 ;  /* 0x0000000c0c0d7220 */ /* 0x000fe20000400000 */
[----:B------:R-:W-:-:S03]  /*0130*/  SHF.L.U32 R8, R8, 0x10, RZ ;  /* 0x0000001008087819 */ /* 0x000fc600000006ff */
[----:B------:R-:W-:-:S04]  /*0140*/  FMUL R13, R12, R13 ;  /* 0x0000000d0c0d7220 */ /* 0x000fc80000400000 */
[----:B------:R-:W-:-:S04]  /*0150*/  FFMA R13, R13, 0.044714998453855514526, R12 ;  /* 0x3d3727130d0d7823 */ /* 0x000fc8000000000c */
[----:B------:R-:W-:-:S04]  /*0160*/  FMUL R15, R13, 0.79788458347320556641 ;  /* 0x3f4c422a0d0f7820 */ /* 0x000fc80000400000 */
[----:B------:R-:W-:-:S05]  /*0170*/  FADD.FTZ R13, |R15|, -RZ ;  /* 0x800000ff0f0d7221 */ /* 0x000fca0000010200 */
[----:B------:R-:W-:-:S13]  /*0180*/  FSETP.GE.AND P1, PT, R13, 0.60000002384185791016, PT ;  /* 0x3f19999a0d00780b */ /* 0x000fda0003f26000 */
[----:B------:R-:W-:Y:S01]  /*0190*/  @P1 FMUL R14, R13, 2.8853900432586669922 ;  /* 0x4038aa3b0d0e1820 */ /* 0x000fe20000400000 */
[----:B------:R-:W-:Y:S01]  /*01a0*/  @!P1 MOV R0, 0x3c80f082 ;  /* 0x3c80f08200009802 */ /* 0x000fe20000000f00 */
[----:B------:R-:W-:Y:S01]  /*01b0*/  @!P1 FMUL R17, R15, R15 ;  /* 0x0000000f0f119220 */ /* 0x000fe20000400000 */
[----:B------:R-:W-:Y:S02]  /*01c0*/  @P1 MOV R19, 0x3f800000 ;  /* 0x3f80000000131802 */ /* 0x000fe40000000f00 */
[----:B------:R-:W-:Y:S01]  /*01d0*/  @P1 FSETP.GE.AND P0, PT, R13, 9.010913848876953125, PT ;  /* 0x41102cb40d00180b */ /* 0x000fe20003f06000 */
[----:B------:R-:W0:Y:S01]  /*01e0*/  @P1 MUFU.EX2 R14, R14 ;  /* 0x0000000e000e1308 */ /* 0x000e220000000800 */
[----:B------:R-:W-:Y:S01]  /*01f0*/  @!P1 FFMA.FTZ R0, R17, R0, -0.052303962409496307373 ;  /* 0xbd563cae11009423 */ /* 0x000fe20000010000 */
[----:B------:R-:W-:-:S03]  /*0200*/  SHF.L.U32 R13, R9, 0x10, RZ ;  /* 0x00000010090d7819 */ /* 0x000fc600000006ff */
[----:B------:R-:W-:-:S04]  /*0210*/  @!P1 FFMA.FTZ R0, R17, R0, 0.1331529766321182251 ;  /* 0x3e08594111009423 */ /* 0x000fc80000010000 */
[----:B------:R-:W-:-:S04]  /*0220*/  @!P1 FFMA.FTZ R0, R17, R0, -0.33332768082618713379 ;  /* 0xbeaaa9ed11009423 */ /* 0x000fc80000010000 */
[----:B------:R-:W-:Y:S01]  /*0230*/  @!P1 FFMA.FTZ R18, R17, R0, RZ ;  /* 0x0000000011129223 */ /* 0x000fe200000100ff */
[----:B------:R-:W-:Y:S01]  /*0240*/  FMUL R17, R8, R8 ;  /* 0x0000000808117220 */ /* 0x000fe20000400000 */
[----:B------:R-:W-:Y:S01]  /*0250*/  PRMT R0, R10, 0x7632, R0 ;  /* 0x000076320a007816 */ /* 0x000fe20000000000 */
[----:B0-----:R-:W-:Y:S02]  /*0260*/  @P1 FADD R16, R14, 1 ;  /* 0x3f8000000e101421 */ /* 0x001fe40000000000 */
[----:B------:R-:W-:-:S04]  /*0270*/  FMUL R17, R8, R17 ;  /* 0x0000001108117220 */ /* 0x000fc80000400000 */
[----:B------:R-:W0:Y:S01]  /*0280*/  @P1 MUFU.RCP R16, R16 ;  /* 0x0000001000101308 */ /* 0x000e220000001000 */
[----:B------:R-:W-:-:S04]  /*0290*/  FFMA R17, R17, 0.044714998453855514526, R8 ;  /* 0x3d37271311117823 */ /* 0x000fc80000000008 */
[----:B------:R-:W-:-:S04]  /*02a0*/  FMUL R17, R17, 0.79788458347320556641 ;  /* 0x3f4c422a11117820 */ /* 0x000fc80000400000 */
[----:B------:R-:W-:Y:S01]  /*02b0*/  FADD.FTZ R24, |R17|, -RZ ;  /* 0x800000ff11187221 */ /* 0x000fe20000010200 */
[----:B0-----:R-:W-:Y:S01]  /*02c0*/  @P1 FFMA.FTZ R14, R16, -2, R19 ;  /* 0xc0000000100e1823 */ /* 0x001fe20000010013 */
[----:B------:R-:W-:-:S04]  /*02d0*/  PRMT R16, R9, 0x7632, R16 ;  /* 0x0000763209107816 */ /* 0x000fc80000000010 */
[----:B------:R-:W-:Y:S02]  /*02e0*/  @P1 FSEL R14, R14, 1, !P0 ;  /* 0x3f8000000e0e1808 */ /* 0x000fe40004000000 */
[----:B------:R-:W-:Y:S02]  /*02f0*/  FSETP.GE.AND P0, PT, R24, 0.60000002384185791016, PT ;  /* 0x3f19999a1800780b */ /* 0x000fe40003f06000 */
[--C-:B------:R-:W-:Y:S01]  /*0300*/  @P1 LOP3.LUT R9, R14, 0x80000000, R15.reuse, 0xf8, !PT ;  /* 0x800000000e091812 */ /* 0x100fe200078ef80f */
[----:B------:R-:W-:Y:S01]  /*0310*/  @!P1 FFMA.FTZ R9, R15, R18, R15 ;  /* 0x000000120f099223 */ /* 0x000fe2000001000f */
[----:B------:R-:W-:Y:S01]  /*0320*/  SHF.L.U32 R16, R16, 0x10, RZ ;  /* 0x0000001010107819 */ /* 0x000fe200000006ff */
[----:B------:R-:W-:Y:S01]  /*0330*/  FMUL R18, R13, R13 ;  /* 0x0000000d0d127220 */ /* 0x000fe20000400000 */
[----:B------:R-:W-:Y:S02]  /*0340*/  SHF.L.U32 R14, R10, 0x10, RZ ;  /* 0x000000100a0e7819 */ /* 0x000fe400000006ff */
[----:B------:R-:W-:Y:S01]  /*0350*/  SHF.L.U32 R10, R11, 0x10, RZ ;  /* 0x000000100b0a7819 */ /* 0x000fe200000006ff */
[----:B------:R-:W-:Y:S01]  /*0360*/  FMUL R18, R13, R18 ;  /* 0x000000120d127220 */ /* 0x000fe20000400000 */
[----:B------:R-:W-:Y:S01]  /*0370*/  FMUL R19, R16, R16 ;  /* 0x0000001010137220 */ /* 0x000fe20000400000 */
[----:B------:R-:W-:Y:S01]  /*0380*/  SHF.L.U32 R15, R0, 0x10, RZ ;  /* 0x00000010000f7819 */ /* 0x000fe200000006ff */
[----:B------:R-:W-:Y:S01]  /*0390*/  FMUL R21, R14, R14 ;  /* 0x0000000e0e157220 */ /* 0x000fe20000400000 */
[----:B------:R-:W-:Y:S01]  /*03a0*/  PRMT R11, R11, 0x7632, R11 ;  /* 0x000076320b0b7816 */ /* 0x000fe2000000000b */
[----:B------:R-:W-:Y:S01]  /*03b0*/  FFMA R18, R18, 0.044714998453855514526, R13 ;  /* 0x3d37271312127823 */ /* 0x000fe2000000000d */
[----:B------:R-:W-:Y:S01]  /*03c0*/  FMUL R19, R16, R19 ;  /* 0x0000001310137220 */ /* 0x000fe20000400000 */
[----:B------:R-:W-:Y:S01]  /*03d0*/  FMUL R21, R14, R21 ;  /* 0x000000150e157220 */ /* 0x000fe20000400000 */
[----:B------:R-:W-:Y:S01]  /*03e0*/  SHF.L.U32 R11, R11, 0x10, RZ ;  /* 0x000000100b0b7819 */ /* 0x000fe200000006ff */
[----:B------:R-:W-:Y:S01]  /*03f0*/  FMUL R20, R15, R15 ;  /* 0x0000000f0f147220 */ /* 0x000fe20000400000 */
[----:B------:R-:W-:Y:S01]  /*0400*/  FMUL R18, R18, 0.79788458347320556641 ;  /* 0x3f4c422a12127820 */ /* 0x000fe20000400000 */
[----:B------:R-:W-:Y:S01]  /*0410*/  FFMA R19, R19, 0.044714998453855514526, R16 ;  /* 0x3d37271313137823 */ /* 0x000fe20000000010 */
[----:B------:R-:W-:Y:S05]  /*0420*/  @!P0 BRA `(.L_x_1) ;  /* 0x000000a000008947 */ /* 0x000fea0003800000 */
[----:B------:R-:W-:Y:S01]  /*0430*/  FMUL R0, R24, 2.8853900432586669922 ;  /* 0x4038aa3b18007820 */ /* 0x000fe20000400000 */
[----:B------:R-:W-:-:S02]  /*0440*/  MOV R23, 0x3f800000 ;  /* 0x3f80000000177802 */ /* 0x000fc40000000f00 */
[----:B------:R-:W-:-:S03]  /*0450*/  FSETP.GE.AND P0, PT, R24, 9.010913848876953125, PT ;  /* 0x41102cb41800780b */ /* 0x000fc60003f06000 */
[----:B------:R-:W0:Y:S02]  /*0460*/  MUFU.EX2 R0, R0 ;  /* 0x0000000000007308 */ /* 0x000e240000000800 */
[----:B0-----:R-:W-:-:S06]  /*0470*/  FADD R22, R0, 1 ;  /* 0x3f80000000167421 */ /* 0x001fcc0000000000 */
[----:B------:R-:W0:Y:S02]  /*0480*/  MUFU.RCP R22, R22 ;  /* 0x0000001600167308 */ /* 0x000e240000001000 */
[----:B0-----:R-:W-:-:S05]  /*0490*/  FFMA.FTZ R23, R22, -2, R23 ;  /* 0xc000000016177823 */ /* 0x001fca0000010017 */
[----:B------:R-:W-:-:S04]  /*04a0*/  FSEL R24, R23, 1, !P0 ;  /* 0x3f80000017187808 */ /* 0x000fc80004000000 */
[----:B------:R-:W-:Y:S01]  /*04b0*/  LOP3.LUT R17, R24, 0x80000000, R17, 0xf8, !PT ;  /* 0x8000000018117812 */ /* 0x000fe200078ef811 */
[----:B------:R-:W-:Y:S05]  /*04c0*/  BRA `(.L_x_2) ;  /* 0x0000007000007947 */ /* 0x000fea0003800000 */
.L_x_1:
[----:B------:R-:W-:Y:S01]  /*04d0*/  MOV R0, 0x3c80f082 ;  /* 0x3c80f08200007802 */ /* 0x000fe20000000f00 */
[----:B------:R-:W-:-:S04]  /*04e0*/  FMUL R23, R17, R17 ;  /* 0x0000001111177220 */ /* 0x000fc80000400000 */
[----:B------:R-:W-:-:S04]  /*04f0*/  FFMA.FTZ R0, R23, R0, -0.052303962409496307373 ;  /* 0xbd563cae17007423 */ /* 0x000fc80000010000 */
[----:B------:R-:W-:-:S04]  /*0500*/  FFMA.FTZ R0, R23, R0, 0.1331529766321182251 ;  /* 0x3e08594117007423 */ /* 0x000fc80000010000 */
[----:B------:R-:W-:-:S04]  /*0510*/  FFMA.FTZ R0, R23, R0, -0.33332768082618713379 ;  /* 0xbeaaa9ed17007423 */ /* 0x000fc80000010000 */
[----:B------:R-:W-:-:S04]  /*0520*/  FFMA.FTZ R0, R23, R0, RZ ;  /* 0x0000000017007223 */ /* 0x000fc800000100ff */
[----:B------:R-:W-:-:S02]  /*0530*/  FFMA.FTZ R17, R17, R0, R17 ;  /* 0x0000000011117223 */ /* 0x000fc40000010011 */
.L_x_2:
[----:B------:R-:W-:Y:S05]  /*0540*/  BSYNC B0 ;  /* 0x0000000000007941 */ /* 0x000fea0003800000 */
.L_x_0:
[----:B------:R-:W-:Y:S01]  /*0550*/  FADD.FTZ R26, |R18|, -RZ ;  /* 0x800000ff121a7221 */ /* 0x000fe20000010200 */
[----:B------:R-:W-:Y:S01]  /*0560*/  BSSY B0, `(.L_x_3) ;  /* 0x0000018000007945 */ /* 0x000fe20003800000 */
[----:B------:R-:W-:Y:S01]  /*0570*/  FMUL R20, R15, R20 ;  /* 0x000000140f147220 */ /* 0x000fe20000400000 */
[----:B------:R-:W-:Y:S01]  /*0580*/  FFMA R21, R21, 0.044714998453855514526, R14 ;  /* 0x3d37271315157823 */ /* 0x000fe2000000000e */
[----:B------:R-:W-:Y:S01]  /*0590*/  FMUL R19, R19, 0.79788458347320556641 ;  /* 0x3f4c422a13137820 */ /* 0x000fe20000400000 */
[----:B------:R-:W-:Y:S01]  /*05a0*/  FSETP.GE.AND P0, PT, R26, 0.60000002384185791016, PT ;  /* 0x3f19999a1a00780b */ /* 0x000fe20003f06000 */
[----:B------:R-:W-:-:S12]  /*05b0*/  FMUL R23, R10, R10 ;  /* 0x0000000a0a177220 */ /* 0x000fd80000400000 */
[----:B------:R-:W-:Y:S05]  /*05c0*/  @!P0 BRA `(.L_x_4) ;  /* 0x000000a000008947 */ /* 0x000fea0003800000 */
[C---:B------:R-:W-:Y:S01]  /*05d0*/  FMUL R0, R26.reuse, 2.8853900432586669922 ;  /* 0x4038aa3b1a007820 */ /* 0x040fe20000400000 */
[----:B------:R-:W-:Y:S02]  /*05e0*/  MOV R25, 0x3f800000 ;  /* 0x3f80000000197802 */ /* 0x000fe40000000f00 */
        /* <DEDUP_REMOVED lines=8> */
.L_x_4:
[----:B------:R-:W-:Y:S01]  /*0670*/  MOV R0, 0x3c80f082 ;  /* 0x3c80f08200007802 */ /* 0x000fe20000000f00 */
[----:B------:R-:W-:-:S04]  /*0680*/  FMUL R25, R18, R18 ;  /* 0x0000001212197220 */ /* 0x000fc80000400000 */
[----:B------:R-:W-:-:S04]  /*0690*/  FFMA.FTZ R0, R25, R0, -0.052303962409496307373 ;  /* 0xbd563cae19007423 */ /* 0x000fc80000010000 */
[----:B------:R-:W-:-:S04]  /*06a0*/  FFMA.FTZ R0, R25, R0, 0.1331529766321182251 ;  /* 0x3e08594119007423 */ /* 0x000fc80000010000 */
[----:B------:R-:W-:-:S04]  /*06b0*/  FFMA.FTZ R0, R25, R0, -0.33332768082618713379 ;  /* 0xbeaaa9ed19007423 */ /* 0x000fc80000010000 */
[----:B------:R-:W-:-:S04]  /*06c0*/  FFMA.FTZ R25, R25, R0, RZ ;  /* 0x0000000019197223 */ /* 0x000fc800000100ff */
[----:B------:R-:W-:-:S02]  /*06d0*/  FFMA.FTZ R18, R18, R25, R18 ;  /* 0x0000001912127223 */ /* 0x000fc40000010012 */
.L_x_5:
[----:B------:R-:W-:Y:S05]  /*06e0*/  BSYNC B0 ;  /* 0x0000000000007941 */ /* 0x000fea0003800000 */
.L_x_3:
[----:B------:R-:W-:Y:S01]  /*06f0*/  FADD.FTZ R27, |R19|, -RZ ;  /* 0x800000ff131b7221 */ /* 0x000fe20000010200 */
[----:B------:R-:W-:Y:S01]  /*0700*/  BSSY B0, `(.L_x_6) ;  /* 0x0000018000007945 */ /* 0x000fe20003800000 */
[----:B------:R-:W-:Y:S01]  /*0710*/  FFMA R22, R20, 0.044714998453855514526, R15 ;  /* 0x3d37271314167823 */ /* 0x000fe2000000000f */
[----:B------:R-:W-:Y:S01]  /*0720*/  FMUL R23, R10, R23 ;  /* 0x000000170a177220 */ /* 0x000fe20000400000 */
        /* <DEDUP_REMOVED lines=14> */
.L_x_7:
[----:B------:R-:W-:Y:S01]  /*0810*/  MOV R0, 0x3c80f082 ;  /* 0x3c80f08200007802 */ /* 0x000fe20000000f00 */
[----:B------:R-:W-:-:S04]  /*0820*/  FMUL R21, R19, R19 ;  /* 0x0000001313157220 */ /* 0x000fc80000400000 */
[----:B------:R-:W-:-:S04]  /*0830*/  FFMA.FTZ R0, R21, R0, -0.052303962409496307373 ;  /* 0xbd563cae15007423 */ /* 0x000fc80000010000 */
[----:B------:R-:W-:-:S04]  /*0840*/  FFMA.FTZ R0, R21, R0, 0.1331529766321182251 ;  /* 0x3e08594115007423 */ /* 0x000fc80000010000 */
[----:B------:R-:W-:-:S04]  /*0850*/  FFMA.FTZ R0, R21, R0, -0.33332768082618713379 ;  /* 0xbeaaa9ed15007423 */ /* 0x000fc80000010000 */
[----:B------:R-:W-:-:S04]  /*0860*/  FFMA.FTZ R0, R21, R0, RZ ;  /* 0x0000000015007223 */ /* 0x000fc800000100ff */
[----:B------:R-:W-:-:S02]  /*0870*/  FFMA.FTZ R19, R19, R0, R19 ;  /* 0x0000000013137223 */ /* 0x000fc40000010013 */
.L_x_8:
[----:B------:R-:W-:Y:S05]  /*0880*/  BSYNC B0 ;  /* 0x0000000000007941 */ /* 0x000fea0003800000 */
.L_x_6:
[----:B------:R-:W-:Y:S01]  /*0890*/  FADD.FTZ R26, |R20|, -RZ ;  /* 0x800000ff141a7221 */ /* 0x000fe20000010200 */
[----:B------:R-:W-:Y:S01]  /*08a0*/  BSSY B0, `(.L_x_9) ;  /* 0x0000017000007945 */ /* 0x000fe20003800000 */
[----:B------:R-:W-:Y:S01]  /*08b0*/  FMUL R24, R11, R24 ;  /* 0x000000180b187220 */ /* 0x000fe20000400000 */
[----:B------:R-:W-:Y:S01]  /*08c0*/  FFMA R23, R23, 0.044714998453855514526, R10 ;  /* 0x3d37271317177823 */ /* 0x000fe2000000000a */
[----:B------:R-:W-:Y:S01]  /*08d0*/  FMUL R21, R22, 0.79788458347320556641 ;  /* 0x3f4c422a16157820 */ /* 0x000fe20000400000 */
[----:B------:R-:W-:-:S13]  /*08e0*/  FSETP.GE.AND P0, PT, R26, 0.60000002384185791016, PT ;  /* 0x3f19999a1a00780b */ /* 0x000fda0003f06000 */
        /* <DEDUP_REMOVED lines=11> */
.L_x_10:
[----:B------:R-:W-:Y:S01]  /*09a0*/  MOV R0, 0x3c80f082 ;  /* 0x3c80f08200007802 */ /* 0x000fe20000000f00 */
[----:B------:R-:W-:-:S04]  /*09b0*/  FMUL R25, R20, R20 ;  /* 0x0000001414197220 */ /* 0x000fc80000400000 */
[----:B------:R-:W-:-:S04]  /*09c0*/  FFMA.FTZ R0, R25, R0, -0.052303962409496307373 ;  /* 0xbd563cae19007423 */ /* 0x000fc80000010000 */
[----:B------:R-:W-:-:S04]  /*09d0*/  FFMA.FTZ R0, R25, R0, 0.1331529766321182251 ;  /* 0x3e08594119007423 */ /* 0x000fc80000010000 */
[----:B------:R-:W-:-:S04]  /*09e0*/  FFMA.FTZ R0, R25, R0, -0.33332768082618713379 ;  /* 0xbeaaa9ed19007423 */ /* 0x000fc80000010000 */
[----:B------:R-:W-:-:S04]  /*09f0*/  FFMA.FTZ R25, R25, R0, RZ ;  /* 0x0000000019197223 */ /* 0x000fc800000100ff */
[----:B------:R-:W-:-:S02]  /*0a00*/  FFMA.FTZ R20, R20, R25, R20 ;  /* 0x0000001914147223 */ /* 0x000fc40000010014 */
.L_x_11:
[----:B------:R-:W-:Y:S05]  /*0a10*/  BSYNC B0 ;  /* 0x0000000000007941 */ /* 0x000fea0003800000 */
.L_x_9:
[----:B------:R-:W-:Y:S01]  /*0a20*/  FADD.FTZ R27, |R21|, -RZ ;  /* 0x800000ff151b7221 */ /* 0x000fe20000010200 */
[----:B------:R-:W-:Y:S01]  /*0a30*/  BSSY B0, `(.L_x_12) ;  /* 0x0000016000007945 */ /* 0x000fe20003800000 */
[----:B------:R-:W-:Y:S01]  /*0a40*/  FFMA R24, R24, 0.044714998453855514526, R11 ;  /* 0x3d37271318187823 */ /* 0x000fe2000000000b */
[----:B------:R-:W-:Y:S02]  /*0a50*/  FMUL R22, R23, 0.79788458347320556641 ;  /* 0x3f4c422a17167820 */ /* 0x000fe40000400000 */
        /* <DEDUP_REMOVED lines=12> */
.L_x_13:
[----:B------:R-:W-:Y:S01]  /*0b20*/  MOV R0, 0x3c80f082 ;  /* 0x3c80f08200007802 */ /* 0x000fe20000000f00 */
[----:B------:R-:W-:-:S04]  /*0b30*/  FMUL R23, R21, R21 ;  /* 0x0000001515177220 */ /* 0x000fc80000400000 */
[----:B------:R-:W-:-:S04]  /*0b40*/  FFMA.FTZ R0, R23, R0, -0.052303962409496307373 ;  /* 0xbd563cae17007423 */ /* 0x000fc80000010000 */
[----:B------:R-:W-:-:S04]  /*0b50*/  FFMA.FTZ R0, R23, R0, 0.1331529766321182251 ;  /* 0x3e08594117007423 */ /* 0x000fc80000010000 */
[----:B------:R-:W-:-:S04]  /*0b60*/  FFMA.FTZ R0, R23, R0, -0.33332768082618713379 ;  /* 0xbeaaa9ed17007423 */ /* 0x000fc80000010000 */
[----:B------:R-:W-:-:S04]  /*0b70*/  FFMA.FTZ R0, R23, R0, RZ ;  /* 0x0000000017007223 */ /* 0x000fc800000100ff */
[----:B------:R-:W-:-:S02]  /*0b80*/  FFMA.FTZ R21, R21, R0, R21 ;  /* 0x0000000015157223 */ /* 0x000fc40000010015 */
.L_x_14:
[----:B------:R-:W-:Y:S05]  /*0b90*/  BSYNC B0 ;  /* 0x0000000000007941 */ /* 0x000fea0003800000 */
.L_x_12:
[----:B------:R-:W-:Y:S01]  /*0ba0*/  FADD.FTZ R26, |R22|, -RZ ;  /* 0x800000ff161a7221 */ /* 0x000fe20000010200 */
[----:B------:R-:W-:Y:S01]  /*0bb0*/  BSSY B0, `(.L_x_15) ;  /* 0x0000015000007945 */ /* 0x000fe20003800000 */
[----:B------:R-:W-:-:S03]  /*0bc0*/  FMUL R23, R24, 0.79788458347320556641 ;  /* 0x3f4c422a18177820 */ /* 0x000fc60000400000 */
        /* <DEDUP_REMOVED lines=12> */
.L_x_16:
[----:B------:R-:W-:Y:S01]  /*0c90*/  MOV R0, 0x3c80f082 ;  /* 0x3c80f08200007802 */ /* 0x000fe20000000f00 */
[----:B------:R-:W-:-:S04]  /*0ca0*/  FMUL R25, R22, R22 ;  /* 0x0000001616197220 */ /* 0x000fc80000400000 */
[----:B------:R-:W-:-:S04]  /*0cb0*/  FFMA.FTZ R0, R25, R0, -0.052303962409496307373 ;  /* 0xbd563cae19007423 */ /* 0x000fc80000010000 */
[----:B------:R-:W-:-:S04]  /*0cc0*/  FFMA.FTZ R0, R25, R0, 0.1331529766321182251 ;  /* 0x3e08594119007423 */ /* 0x000fc80000010000 */
[----:B------:R-:W-:-:S04]  /*0cd0*/  FFMA.FTZ R0, R25, R0, -0.33332768082618713379 ;  /* 0xbeaaa9ed19007423 */ /* 0x000fc80000010000 */
[----:B------:R-:W-:-:S04]  /*0ce0*/  FFMA.FTZ R25, R25, R0, RZ ;  /* 0x0000000019197223 */ /* 0x000fc800000100ff */
[----:B------:R-:W-:-:S02]  /*0cf0*/  FFMA.FTZ R22, R22, R25, R22 ;  /* 0x0000001916167223 */ /* 0x000fc40000010016 */
.L_x_17:
[----:B------:R-:W-:Y:S05]  /*0d00*/  BSYNC B0 ;  /* 0x0000000000007941 */ /* 0x000fea0003800000 */
.L_x_15:
[----:B------:R-:W-:Y:S01]  /*0d10*/  FADD.FTZ R30, |R23|, -RZ ;  /* 0x800000ff171e7221 */ /* 0x000fe20000010200 */
[C---:B-----5:R-:W-:Y:S01]  /*0d20*/  SHF.L.U32 R24, R4.reuse, 0x10, RZ ;  /* 0x0000001004187819 */ /* 0x060fe200000006ff */
[----:B------:R-:W-:Y:S01]  /*0d30*/  BSSY B0, `(.L_x_18) ;  /* 0x000001f000007945 */ /* 0x000fe20003800000 */
[----:B------:R-:W-:Y:S02]  /*0d40*/  PRMT R0, R4, 0x7632, R0 ;  /* 0x0000763204007816 */ /* 0x000fe40000000000 */
[----:B------:R-:W-:Y:S02]  /*0d50*/  FSETP.GE.AND P0, PT, R30, 0.60000002384185791016, PT ;  /* 0x3f19999a1e00780b */ /* 0x000fe40003f06000 */
[----:B------:R-:W-:Y:S02]  /*0d60*/  PRMT R25, R5, 0x7632, R25 ;  /* 0x0000763205197816 */ /* 0x000fe40000000019 */
[----:B------:R-:W-:Y:S02]  /*0d70*/  PRMT R26, R6, 0x7632, R26 ;  /* 0x00007632061a7816 */ /* 0x000fe4000000001a */
[----:B------:R-:W-:-:S02]  /*0d80*/  PRMT R27, R7, 0x7632, R27 ;  /* 0x00007632071b7816 */ /* 0x000fc4000000001b */
[----:B------:R-:W-:Y:S02]  /*0d90*/  SHF.L.U32 R4, R5, 0x10, RZ ;  /* 0x0000001005047819 */ /* 0x000fe400000006ff */
[----:B------:R-:W-:Y:S02]  /*0da0*/  SHF.L.U32 R5, R6, 0x10, RZ ;  /* 0x0000001006057819 */ /* 0x000fe400000006ff */
[----:B------:R-:W-:Y:S02]  /*0db0*/  SHF.L.U32 R6, R7, 0x10, RZ ;  /* 0x0000001007067819 */ /* 0x000fe400000006ff */
[----:B------:R-:W-:Y:S02]  /*0dc0*/  SHF.L.U32 R7, R0, 0x10, RZ ;  /* 0x0000001000077819 */ /* 0x000fe400000006ff */
[----:B------:R-:W-:Y:S02]  /*0dd0*/  SHF.L.U32 R25, R25, 0x10, RZ ;  /* 0x0000001019197819 */ /* 0x000fe400000006ff */
[----:B------:R-:W-:-:S02]  /*0de0*/  SHF.L.U32 R26, R26, 0x10, RZ ;  /* 0x000000101a1a7819 */ /* 0x000fc400000006ff */
[----:B------:R-:W-:Y:S01]  /*0df0*/  SHF.L.U32 R27, R27, 0x10, RZ ;  /* 0x000000101b1b7819 */ /* 0x000fe200000006ff */
        /* <DEDUP_REMOVED lines=11> */
.L_x_19:
[----:B------:R-:W-:Y:S01]  /*0eb0*/  MOV R0, 0x3c80f082 ;  /* 0x3c80f08200007802 */ /* 0x000fe20000000f00 */
[----:B------:R-:W-:-:S04]  /*0ec0*/  FMUL R29, R23, R23 ;  /* 0x00000017171d7220 */ /* 0x000fc80000400000 */
[----:B------:R-:W-:-:S04]  /*0ed0*/  FFMA.FTZ R0, R29, R0, -0.052303962409496307373 ;  /* 0xbd563cae1d007423 */ /* 0x000fc80000010000 */
[----:B------:R-:W-:-:S04]  /*0ee0*/  FFMA.FTZ R0, R29, R0, 0.1331529766321182251 ;  /* 0x3e0859411d007423 */ /* 0x000fc80000010000 */
[----:B------:R-:W-:-:S04]  /*0ef0*/  FFMA.FTZ R0, R29, R0, -0.33332768082618713379 ;  /* 0xbeaaa9ed1d007423 */ /* 0x000fc80000010000 */
[----:B------:R-:W-:-:S04]  /*0f00*/  FFMA.FTZ R0, R29, R0, RZ ;  /* 0x000000001d007223 */ /* 0x000fc800000100ff */
[----:B------:R-:W-:-:S02]  /*0f10*/  FFMA.FTZ R23, R23, R0, R23 ;  /* 0x0000000017177223 */ /* 0x000fc40000010017 */
.L_x_20:
[----:B------:R-:W-:Y:S05]  /*0f20*/  BSYNC B0 ;  /* 0x0000000000007941 */ /* 0x000fea0003800000 */
.L_x_18:
[----:B------:R-:W-:Y:S01]  /*0f30*/  FMUL R16, R16, 0.5 ;  /* 0x3f00000010107820 */ /* 0x000fe20000400000 */
[----:B------:R-:W-:Y:S01]  /*0f40*/  FMUL R0, R8, 0.5 ;  /* 0x3f00000008007820 */ /* 0x000fe20000400000 */
[----:B------:R-:W-:Y:S01]  /*0f50*/  FMUL R12, R12, 0.5 ;  /* 0x3f0000000c0c7820 */ /* 0x000fe20000400000 */
[----:B------:R-:W-:Y:S01]  /*0f60*/  FADD R9, R9, 1 ;  /* 0x3f80000009097421 */ /* 0x000fe20000000000 */
[----:B------:R-:W-:Y:S01]  /*0f70*/  FADD R17, R17, 1 ;  /* 0x3f80000011117421 */ /* 0x000fe20000000000 */
[----:B------:R-:W-:Y:S01]  /*0f80*/  FADD R19, R19, 1 ;  /* 0x3f80000013137421 */ /* 0x000fe20000000000 */
[----:B------:R-:W-:Y:S01]  /*0f90*/  FMUL R13, R13, 0.5 ;  /* 0x3f0000000d0d7820 */ /* 0x000fe20000400000 */
[----:B------:R-:W-:Y:S01]  /*0fa0*/  FMUL R9, R12, R9 ;  /* 0x000000090c097220 */ /* 0x000fe20000400000 */
[----:B------:R-:W-:Y:S01]  /*0fb0*/  FMUL R0, R0, R17 ;  /* 0x0000001100007220 */ /* 0x000fe20000400000 */
[----:B------:R-:W-:Y:S01]  /*0fc0*/  FMUL R16, R16, R19 ;  /* 0x0000001310107220 */ /* 0x000fe20000400000 */
[----:B------:R-:W-:Y:S01]  /*0fd0*/  FADD R18, R18, 1 ;  /* 0x3f80000012127421 */ /* 0x000fe20000000000 */
[----:B------:R-:W-:Y:S01]  /*0fe0*/  FMUL R11, R11, 0.5 ;  /* 0x3f0000000b0b7820 */ /* 0x000fe20000400000 */
[----:B------:R-:W-:Y:S01]  /*0ff0*/  FMUL R10, R10, 0.5 ;  /* 0x3f0000000a0a7820 */ /* 0x000fe20000400000 */
[----:B------:R-:W-:Y:S01]  /*1000*/  FMUL R15, R15, 0.5 ;  /* 0x3f0000000f0f7820 */ /* 0x000fe20000400000 */
[----:B------:R-:W-:Y:S01]  /*1010*/  FMUL R14, R14, 0.5 ;  /* 0x3f0000000e0e7820 */ /* 0x000fe20000400000 */
[----:B------:R-:W-:Y:S01]  /*1020*/  FADD R17, R20, 1 ;  /* 0x3f80000014117421 */ /* 0x000fe20000000000 */
[----:B------:R-:W-:Y:S01]  /*1030*/  FADD R8, R21, 1 ;  /* 0x3f80000015087421 */ /* 0x000fe20000000000 */
[----:B------:R-:W-:Y:S01]  /*1040*/  FADD R19, R22, 1 ;  /* 0x3f80000016137421 */ /* 0x000fe20000000000 */
[----:B------:R-:W-:Y:S01]  /*1050*/  FADD R12, R23, 1 ;  /* 0x3f800000170c7421 */ /* 0x000fe20000000000 */
[----:B------:R-:W-:Y:S01]  /*1060*/  FMUL R13, R13, R18 ;  /* 0x000000120d0d7220 */ /* 0x000fe20000400000 */
        /* <DEDUP_REMOVED lines=12> */
[----:B------:R-:W-:-:S02]  /*1130*/  F2FP.BF16.F32.PACK_AB R24, R0, R9 ;  /* 0x000000090018723e */ /* 0x000fc400000010ff */
[----:B------:R-:W-:Y:S02]  /*1140*/  F2FP.BF16.F32.PACK_AB R25, R25, R4 ;  /* 0x000000041919723e */ /* 0x000fe400000010ff */
[----:B------:R-:W-:Y:S02]  /*1150*/  F2FP.BF16.F32.PACK_AB R26, R26, R5 ;  /* 0x000000051a1a723e */ /* 0x000fe400000010ff */
[----:B------:R-:W-:-:S05]  /*1160*/  F2FP.BF16.F32.PACK_AB R27, R27, R6 ;  /* 0x000000061b1b723e */ /* 0x000fca00000010ff */
[----:B------:R-:W-:Y:S01]  /*1170*/  STG.E.128 [R2.64], R24 ;  /* 0x0000001802007986 */ /* 0x000fe2000c101d04 */
[----:B------:R-:W-:Y:S05]  /*1180*/  EXIT ;  /* 0x000000000000794d */ /* 0x000fea0003800000 */
.L_x_21:
[----:B------:R-:W-:-:S00]  /*1190*/  BRA `(.L_x_21) ;  /* 0xfffffff000007947 */ /* 0x000fc0000383ffff */
[----:B------:R-:W-:-:S00]  /*11a0*/  NOP ;  /* 0x0000000000007918 */ /* 0x000fc00000000000 */
        /* <DEDUP_REMOVED lines=13> */
.L_x_22:


//--------------------- .nv.global.init           --------------------------
	.section	.nv.global.init,"aw",@progbits
.nv.global.init:
	.type		_$_str,@object
	.size		_$_str,(.L_0 - _$_str)
_$_str:
        /*0000*/ 	.byte	0x5f, 0x5f, 0x43, 0x55, 0x44, 0x41, 0x5f, 0x46, 0x54, 0x5a, 0x00
.L_0:
